//
// Generated by NVIDIA NVVM Compiler
//
// Compiler Build ID: CL-36424714
// Cuda compilation tools, release 13.0, V13.0.88
// Based on NVVM 20.0.0
//

.version 9.0
.target sm_100
.address_size 64

	// .globl	_Z6vecAddPfS_S_S_PiS0_S0_i
.extern .func  (.param .b32 func_retval0) vprintf
(
	.param .b64 vprintf_param_0,
	.param .b64 vprintf_param_1
)
;
.global .align 1 .b8 $str[11] = {73, 68, 58, 32, 32, 32, 37, 100, 32, 10};

.visible .entry _Z6vecAddPfS_S_S_PiS0_S0_i(
	.param .u64 .ptr .align 1 _Z6vecAddPfS_S_S_PiS0_S0_i_param_0,
	.param .u64 .ptr .align 1 _Z6vecAddPfS_S_S_PiS0_S0_i_param_1,
	.param .u64 .ptr .align 1 _Z6vecAddPfS_S_S_PiS0_S0_i_param_2,
	.param .u64 .ptr .align 1 _Z6vecAddPfS_S_S_PiS0_S0_i_param_3,
	.param .u64 .ptr .align 1 _Z6vecAddPfS_S_S_PiS0_S0_i_param_4,
	.param .u64 .ptr .align 1 _Z6vecAddPfS_S_S_PiS0_S0_i_param_5,
	.param .u64 .ptr .align 1 _Z6vecAddPfS_S_S_PiS0_S0_i_param_6,
	.param .u32 _Z6vecAddPfS_S_S_PiS0_S0_i_param_7
)
{
	.local .align 8 .b8 	__local_depot0[8];
	.reg .b64 	%SP;
	.reg .b64 	%SPL;
	.reg .pred 	%p<7>;
	.reg .b32 	%r<23>;
	.reg .b64 	%rd<7>;

	mov.u64 	%SPL, __local_depot0;
	cvta.local.u64 	%SP, %SPL;
	ld.param.u64 	%rd2, [_Z6vecAddPfS_S_S_PiS0_S0_i_param_5];
	ld.param.u32 	%r9, [_Z6vecAddPfS_S_S_PiS0_S0_i_param_7];
	cvta.to.global.u64 	%rd1, %rd2;
	mov.u32 	%r10, %ctaid.x;
	mov.u32 	%r11, %ntid.x;
	mov.u32 	%r12, %tid.x;
	mad.lo.s32 	%r1, %r10, %r11, %r12;
	setp.ge.s32 	%p1, %r1, %r9;
	@%p1 bra 	$L__BB0_8;
	add.u64 	%rd3, %SP, 0;
	add.u64 	%rd4, %SPL, 0;
	st.local.u32 	[%rd4], %r1;
	mov.u64 	%rd5, $str;
	cvta.global.u64 	%rd6, %rd5;
	{ // callseq 0, 0
	.param .b64 param0;
	st.param.b64 	[param0], %rd6;
	.param .b64 param1;
	st.param.b64 	[param1], %rd3;
	.param .b32 retval0;
	call.uni (retval0), 
	vprintf, 
	(
	param0, 
	param1
	);
	ld.param.b32 	%r13, [retval0];
	} // callseq 0
	setp.lt.s32 	%p2, %r9, 1;
	@%p2 bra 	$L__BB0_8;
	and.b32  	%r2, %r9, 3;
	setp.lt.u32 	%p3, %r9, 4;
	@%p3 bra 	$L__BB0_5;
	and.b32  	%r15, %r9, 2147483644;
	neg.s32 	%r21, %r15;
$L__BB0_4:
	atom.global.add.u32 	%r16, [%rd1], 1;
	atom.global.add.u32 	%r17, [%rd1], 1;
	atom.global.add.u32 	%r18, [%rd1], 1;
	atom.global.add.u32 	%r19, [%rd1], 1;
	add.s32 	%r21, %r21, 4;
	setp.ne.s32 	%p4, %r21, 0;
	@%p4 bra 	$L__BB0_4;
$L__BB0_5:
	setp.eq.s32 	%p5, %r2, 0;
	@%p5 bra 	$L__BB0_8;
	neg.s32 	%r22, %r2;
$L__BB0_7:
	.pragma "nounroll";
	atom.global.add.u32 	%r20, [%rd1], 1;
	add.s32 	%r22, %r22, 1;
	setp.ne.s32 	%p6, %r22, 0;
	@%p6 bra 	$L__BB0_7;
$L__BB0_8:
	ret;

}


// ===== COMPILED SASS (sm_100) =====

	.target	sm_100

	.elftype	@"ET_EXEC"


//--------------------- .note.nv.tkinfo           --------------------------
	.section	.note.nv.tkinfo,"",@"SHT_NOTE"
	.sectionflags	@"SHF_NOTE_NV_TKINFO"
	.tkinfo
        /*0018*/ 	.word	0x00000002
        /*0030*/ 	.string	""
        /*0030*/ 	.string	"ptxas"
        /*0030*/ 	.string	"Cuda compilation tools, release 13.0, V13.0.88"
        /*0030*/ 	.string	"Build cuda_13.0.r13.0/compiler.36424714_0"
        /*0030*/ 	.string	"-arch sm_100 -m 64 "



//--------------------- .note.nv.cuinfo           --------------------------
	.section	.note.nv.cuinfo,"",@"SHT_NOTE"
	.sectionflags	@"SHF_NOTE_NV_CUINFO"
        /*0018*/ 	.short	0x0002
        /*001a*/ 	.short	0x0064
        /*001c*/ 	.short	0x0082
	.zero		2


//--------------------- .nv.info                  --------------------------
	.section	.nv.info,"",@"SHT_CUDA_INFO"
	.align	4


	//----- nvinfo : EIATTR_REGCOUNT
	.align		4
        /*0000*/ 	.byte	0x04, 0x2f
        /*0002*/ 	.short	(.L_2 - .L_1)
	.align		4
.L_1:
        /*0004*/ 	.word	index@(_Z6vecAddPfS_S_S_PiS0_S0_i)
        /*0008*/ 	.word	0x00000018


	//----- nvinfo : EIATTR_FRAME_SIZE
	.align		4
.L_2:
        /*000c*/ 	.byte	0x04, 0x11
        /*000e*/ 	.short	(.L_4 - .L_3)
	.align		4
.L_3:
        /*0010*/ 	.word	index@(_Z6vecAddPfS_S_S_PiS0_S0_i)
        /*0014*/ 	.word	0x00000008


	//----- nvinfo : EIATTR_MIN_STACK_SIZE
	.align		4
.L_4:
        /*0018*/ 	.byte	0x04, 0x12
        /*001a*/ 	.short	(.L_6 - .L_5)
	.align		4
.L_5:
        /*001c*/ 	.word	index@(_Z6vecAddPfS_S_S_PiS0_S0_i)
        /*0020*/ 	.word	0x00000008
.L_6:


//--------------------- .nv.compat                --------------------------
	.section	.nv.compat,"",@"SHT_CUDA_COMPAT_INFO"
	.align	4
        /*0000*/ 	.byte	0x02, 0x09, 0x00, 0x00, 0x02, 0x02, 0x01, 0x00, 0x02, 0x05, 0x05, 0x00, 0x03, 0x07, 0x01, 0x01
        /*0010*/ 	.byte	0x02, 0x03, 0x00, 0x00, 0x02, 0x06, 0x01, 0x00, 0x04, 0x0b, 0x08, 0x00, 0x09, 0x00, 0x00, 0x00
        /*0020*/ 	.byte	0x00, 0x00, 0x00, 0x00


//--------------------- .nv.info._Z6vecAddPfS_S_S_PiS0_S0_i --------------------------
	.section	.nv.info._Z6vecAddPfS_S_S_PiS0_S0_i,"",@"SHT_CUDA_INFO"
	.sectionflags	@""
	.align	4


	//----- nvinfo : EIATTR_CUDA_API_VERSION
	.align		4
        /*0000*/ 	.byte	0x04, 0x37
        /*0002*/ 	.short	(.L_8 - .L_7)
.L_7:
        /*0004*/ 	.word	0x00000082


	//----- nvinfo : EIATTR_KPARAM_INFO
	.align		4
.L_8:
        /*0008*/ 	.byte	0x04, 0x17
        /*000a*/ 	.short	(.L_10 - .L_9)
.L_9:
        /*000c*/ 	.word	0x00000000
        /*0010*/ 	.short	0x0007
        /*0012*/ 	.short	0x0038
        /*0014*/ 	.byte	0x00, 0xf0, 0x11, 0x00


	//----- nvinfo : EIATTR_KPARAM_INFO
	.align		4
.L_10:
        /*0018*/ 	.byte	0x04, 0x17
        /*001a*/ 	.short	(.L_12 - .L_11)
.L_11:
        /*001c*/ 	.word	0x00000000
        /*0020*/ 	.short	0x0006
        /*0022*/ 	.short	0x0030
        /*0024*/ 	.byte	0x00, 0xf5, 0x21, 0x00


	//----- nvinfo : EIATTR_KPARAM_INFO
	.align		4
.L_12:
        /*0028*/ 	.byte	0x04, 0x17
        /*002a*/ 	.short	(.L_14 - .L_13)
.L_13:
        /*002c*/ 	.word	0x00000000
        /*0030*/ 	.short	0x0005
        /*0032*/ 	.short	0x0028
        /*0034*/ 	.byte	0x00, 0xf5, 0x21, 0x00


	//----- nvinfo : EIATTR_KPARAM_INFO
	.align		4
.L_14:
        /*0038*/ 	.byte	0x04, 0x17
        /*003a*/ 	.short	(.L_16 - .L_15)
.L_15:
        /*003c*/ 	.word	0x00000000
        /*0040*/ 	.short	0x0004
        /*0042*/ 	.short	0x0020
        /*0044*/ 	.byte	0x00, 0xf5, 0x21, 0x00


	//----- nvinfo : EIATTR_KPARAM_INFO
	.align		4
.L_16:
        /*0048*/ 	.byte	0x04, 0x17
        /*004a*/ 	.short	(.L_18 - .L_17)
.L_17:
        /*004c*/ 	.word	0x00000000
        /*0050*/ 	.short	0x0003
        /*0052*/ 	.short	0x0018
        /*0054*/ 	.byte	0x00, 0xf5, 0x21, 0x00


	//----- nvinfo : EIATTR_KPARAM_INFO
	.align		4
.L_18:
        /*0058*/ 	.byte	0x04, 0x17
        /*005a*/ 	.short	(.L_20 - .L_19)
.L_19:
        /*005c*/ 	.word	0x00000000
        /*0060*/ 	.short	0x0002
        /*0062*/ 	.short	0x0010
        /*0064*/ 	.byte	0x00, 0xf5, 0x21, 0x00


	//----- nvinfo : EIATTR_KPARAM_INFO
	.align		4
.L_20:
        /*0068*/ 	.byte	0x04, 0x17
        /*006a*/ 	.short	(.L_22 - .L_21)
.L_21:
        /*006c*/ 	.word	0x00000000
        /*0070*/ 	.short	0x0001
        /*0072*/ 	.short	0x0008
        /*0074*/ 	.byte	0x00, 0xf5, 0x21, 0x00


	//----- nvinfo : EIATTR_KPARAM_INFO
	.align		4
.L_22:
        /*0078*/ 	.byte	0x04, 0x17
        /*007a*/ 	.short	(.L_24 - .L_23)
.L_23:
        /*007c*/ 	.word	0x00000000
        /*0080*/ 	.short	0x0000
        /*0082*/ 	.short	0x0000
        /*0084*/ 	.byte	0x00, 0xf5, 0x21, 0x00


	//----- nvinfo : EIATTR_SPARSE_MMA_MASK
	.align		4
.L_24:
        /*0088*/ 	.byte	0x03, 0x50
        /*008a*/ 	.short	0x0000


	//----- nvinfo : EIATTR_MAXREG_COUNT
	.align		4
        /*008c*/ 	.byte	0x03, 0x1b
        /*008e*/ 	.short	0x00ff


	//----- nvinfo : EIATTR_EXTERNS
	.align		4
        /*0090*/ 	.byte	0x04, 0x0f
        /*0092*/ 	.short	(.L_26 - .L_25)


	//   ....[0]....
	.align		4
.L_25:
        /*0094*/ 	.word	index@(vprintf)


	//----- nvinfo : EIATTR_MERCURY_ISA_VERSION
	.align		4
.L_26:
        /*0098*/ 	.byte	0x03, 0x5f
        /*009a*/ 	.short	0x0101


	//----- nvinfo : EIATTR_INT_WARP_WIDE_INSTR_OFFSETS
	.align		4
        /*009c*/ 	.byte	0x04, 0x31
        /*009e*/ 	.short	(.L_28 - .L_27)


	//   ....[0]....
.L_27:
        /*00a0*/ 	.word	0x00000220


	//   ....[1]....
        /*00a4*/ 	.word	0x00000320


	//----- nvinfo : EIATTR_VRC_CTA_INIT_COUNT
	.align		4
.L_28:
        /*00a8*/ 	.byte	0x02, 0x4a
	.zero		1
	.zero		1


	//----- nvinfo : EIATTR_SYSCALL_OFFSETS
	.align		4
        /*00ac*/ 	.byte	0x04, 0x46
        /*00ae*/ 	.short	(.L_30 - .L_29)


	//   ....[0]....
.L_29:
        /*00b0*/ 	.word	0x00000150


	//----- nvinfo : EIATTR_EXIT_INSTR_OFFSETS
	.align		4
.L_30:
        /*00b4*/ 	.byte	0x04, 0x1c
        /*00b6*/ 	.short	(.L_32 - .L_31)


	//   ....[0]....
.L_31:
        /*00b8*/ 	.word	0x000000c0


	//   ....[1]....
        /*00bc*/ 	.word	0x00000180


	//   ....[2]....
        /*00c0*/ 	.word	0x000002e0


	//   ....[3]....
        /*00c4*/ 	.word	0x000003a0


	//----- nvinfo : EIATTR_CRS_STACK_SIZE
	.align		4
.L_32:
        /*00c8*/ 	.byte	0x04, 0x1e
        /*00ca*/ 	.short	(.L_34 - .L_33)
.L_33:
        /*00cc*/ 	.word	0x00000000


	//----- nvinfo : EIATTR_CBANK_PARAM_SIZE
	.align		4
.L_34:
        /*00d0*/ 	.byte	0x03, 0x19
        /*00d2*/ 	.short	0x003c


	//----- nvinfo : EIATTR_PARAM_CBANK
	.align		4
        /*00d4*/ 	.byte	0x04, 0x0a
        /*00d6*/ 	.short	(.L_36 - .L_35)
	.align		4
.L_35:
        /*00d8*/ 	.word	index@(.nv.constant0._Z6vecAddPfS_S_S_PiS0_S0_i)
        /*00dc*/ 	.short	0x0380
        /*00de*/ 	.short	0x003c


	//----- nvinfo : EIATTR_SW_WAR
	.align		4
.L_36:
        /*00e0*/ 	.byte	0x04, 0x36
        /*00e2*/ 	.short	(.L_38 - .L_37)
.L_37:
        /*00e4*/ 	.word	0x00000008
.L_38:


//--------------------- .nv.callgraph             --------------------------
	.section	.nv.callgraph,"",@"SHT_CUDA_CALLGRAPH"
	.align	4
	.sectionentsize	8
	.align		4
        /*0000*/ 	.word	0x00000000
	.align		4
        /*0004*/ 	.word	0xffffffff
	.align		4
        /*0008*/ 	.word	index@(_Z6vecAddPfS_S_S_PiS0_S0_i)
	.align		4
        /*000c*/ 	.word	index@(vprintf)
	.align		4
        /*0010*/ 	.word	0x00000000
	.align		4
        /*0014*/ 	.word	0xfffffffe
	.align		4
        /*0018*/ 	.word	0x00000000
	.align		4
        /*001c*/ 	.word	0xfffffffd
	.align		4
        /*0020*/ 	.word	0x00000000
	.align		4
        /*0024*/ 	.word	0xfffffffc


//--------------------- .nv.constant4             --------------------------
	.section	.nv.constant4,"a",@progbits
	.align	8
	.align		8
.nv.constant4:
        /*0000*/ 	.dword	vprintf
	.align		8
        /*0008*/ 	.dword	$str


//--------------------- .text._Z6vecAddPfS_S_S_PiS0_S0_i --------------------------
	.section	.text._Z6vecAddPfS_S_S_PiS0_S0_i,"ax",@progbits
	.align	128
        .global         _Z6vecAddPfS_S_S_PiS0_S0_i
        .type           _Z6vecAddPfS_S_S_PiS0_S0_i,@function
        .size           _Z6vecAddPfS_S_S_PiS0_S0_i,(.L_x_5 - _Z6vecAddPfS_S_S_PiS0_S0_i)
        .other          _Z6vecAddPfS_S_S_PiS0_S0_i,@"STO_CUDA_ENTRY STV_DEFAULT"
_Z6vecAddPfS_S_S_PiS0_S0_i:
.text._Z6vecAddPfS_S_S_PiS0_S0_i:
[----:B------:R-:W0:Y:S01]  /*0000*/  LDC R1, c[0x0][0x37c] ;  /* 0x0000df00ff017b82 */ /* 0x000e220000000800 */
[----:B------:R-:W1:Y:S01]  /*0010*/  S2R R3, SR_TID.X ;  /* 0x0000000000037919 */ /* 0x000e620000002100 */
[----:B------:R-:W2:Y:S06]  /*0020*/  LDCU UR5, c[0x0][0x2fc] ;  /* 0x00005f80ff0577ac */ /* 0x000eac0008000800 */
[----:B------:R-:W1:Y:S01]  /*0030*/  S2UR UR6, SR_CTAID.X ;  /* 0x00000000000679c3 */ /* 0x000e620000002500 */
[----:B0-----:R-:W-:Y:S01]  /*0040*/  VIADD R1, R1, 0xfffffff8 ;  /* 0xfffffff801017836 */ /* 0x001fe20000000000 */
[----:B------:R-:W0:Y:S01]  /*0050*/  LDCU UR7, c[0x0][0x3b8] ;  /* 0x00007700ff0777ac */ /* 0x000e220008000800 */
[----:B------:R-:W3:Y:S05]  /*0060*/  LDCU UR4, c[0x0][0x2f8] ;  /* 0x00005f00ff0477ac */ /* 0x000eea0008000800 */
[----:B------:R-:W1:Y:S01]  /*0070*/  LDC R0, c[0x0][0x360] ;  /* 0x0000d800ff007b82 */ /* 0x000e620000000800 */
[----:B---3--:R-:W-:-:S05]  /*0080*/  IADD3 R6, P1, PT, R1, UR4, RZ ;  /* 0x0000000401067c10 */ /* 0x008fca000ff3e0ff */
[----:B--2---:R-:W-:Y:S02]  /*0090*/  IMAD.X R7, RZ, RZ, UR5, P1 ;  /* 0x00000005ff077e24 */ /* 0x004fe400088e06ff */
[----:B-1----:R-:W-:-:S05]  /*00a0*/  IMAD R0, R0, UR6, R3 ;  /* 0x0000000600007c24 */ /* 0x002fca000f8e0203 */
[----:B0-----:R-:W-:-:S13]  /*00b0*/  ISETP.GE.AND P0, PT, R0, UR7, PT ;  /* 0x0000000700007c0c */ /* 0x001fda000bf06270 */
[----:B------:R-:W-:Y:S05]  /*00c0*/  @P0 EXIT ;  /* 0x000000000000094d */ /* 0x000fea0003800000 */
[----:B------:R-:W-:Y:S01]  /*00d0*/  MOV R2, 0x0 ;  /* 0x0000000000027802 */ /* 0x000fe20000000f00 */
[----:B------:R0:W-:Y:S01]  /*00e0*/  STL [R1], R0 ;  /* 0x0000000001007387 */ /* 0x0001e20000100800 */
[----:B------:R-:W1:Y:S04]  /*00f0*/  LDCU.64 UR4, c[0x4][0x8] ;  /* 0x01000100ff0477ac */ /* 0x000e680008000a00 */
[----:B------:R-:W2:Y:S01]  /*0100*/  LDC.64 R2, c[0x4][R2] ;  /* 0x0100000002027b82 */ /* 0x000ea20000000a00 */
[----:B------:R-:W3:Y:S01]  /*0110*/  LDCU.64 UR36, c[0x0][0x358] ;  /* 0x00006b00ff2477ac */ /* 0x000ee20008000a00 */
[----:B-1----:R-:W-:Y:S02]  /*0120*/  IMAD.U32 R4, RZ, RZ, UR4 ;  /* 0x00000004ff047e24 */ /* 0x002fe4000f8e00ff */
[----:B0-----:R-:W-:-:S07]  /*0130*/  IMAD.U32 R5, RZ, RZ, UR5 ;  /* 0x00000005ff057e24 */ /* 0x001fce000f8e00ff */
[----:B------:R-:W-:-:S07]  /*0140*/  LEPC R20, `(.L_x_0) ;  /* 0x000000001014794e */ /* 0x000fce0000000000 */
[----:B--23--:R-:W-:Y:S05]  /*0150*/  CALL.ABS.NOINC R2 ;  /* 0x0000000002007343 */ /* 0x00cfea0003c00000 */
.L_x_0:
[----:B------:R-:W0:Y:S02]  /*0160*/  LDC R4, c[0x0][0x3b8] ;  /* 0x0000ee00ff047b82 */ /* 0x000e240000000800 */
[----:B0-----:R-:W-:-:S13]  /*0170*/  ISETP.GE.AND P0, PT, R4, 0x1, PT ;  /* 0x000000010400780c */ /* 0x001fda0003f06270 */
[----:B------:R-:W-:Y:S05]  /*0180*/  @!P0 EXIT ;  /* 0x000000000000894d */ /* 0x000fea0003800000 */
[C---:B------:R-:W-:Y:S02]  /*0190*/  ISETP.GE.U32.AND P1, PT, R4.reuse, 0x4, PT ;  /* 0x000000040400780c */ /* 0x040fe40003f26070 */
[----:B------:R-:W-:-:S04]  /*01a0*/  LOP3.LUT R0, R4, 0x3, RZ, 0xc0, !PT ;  /* 0x0000000304007812 */ /* 0x000fc800078ec0ff */
[----:B------:R-:W-:-:S07]  /*01b0*/  ISETP.NE.AND P0, PT, R0, RZ, PT ;  /* 0x000000ff0000720c */ /* 0x000fce0003f05270 */
[----:B------:R-:W-:Y:S06]  /*01c0*/  @!P1 BRA `(.L_x_1) ;  /* 0x0000000000449947 */ /* 0x000fec0003800000 */
[----:B------:R-:W0:Y:S01]  /*01d0*/  S2R R6, SR_LANEID ;  /* 0x0000000000067919 */ /* 0x000e220000000000 */
[----:B------:R-:W1:Y:S01]  /*01e0*/  LDC.64 R2, c[0x0][0x3a8] ;  /* 0x0000ea00ff027b82 */ /* 0x000e620000000a00 */
[----:B------:R-:W-:Y:S01]  /*01f0*/  LOP3.LUT R4, R4, 0x7ffffffc, RZ, 0xc0, !PT ;  /* 0x7ffffffc04047812 */ /* 0x000fe200078ec0ff */
[----:B------:R-:W-:Y:S04]  /*0200*/  BSSY.RECONVERGENT B0, `(.L_x_1) ;  /* 0x000000d000007945 */ /* 0x000fe80003800200 */
[----:B------:R-:W-:-:S07]  /*0210*/  IMAD.MOV R4, RZ, RZ, -R4 ;  /* 0x000000ffff047224 */ /* 0x000fce00078e0a04 */
.L_x_2:
[----:B------:R-:W-:Y:S02]  /*0220*/  VOTEU.ANY UR4, UPT, PT ;  /* 0x0000000000047886 */ /* 0x000fe400038e0100 */
[----:B------:R-:W-:Y:S02]  /*0230*/  UFLO.U32 UR5, UR4 ;  /* 0x00000004000572bd */ /* 0x000fe400080e0000 */
[----:B------:R-:W1:Y:S04]  /*0240*/  POPC R5, UR4 ;  /* 0x0000000400057d09 */ /* 0x000e680008000000 */
[----:B0-----:R-:W-:Y:S01]  /*0250*/  ISETP.EQ.U32.AND P1, PT, R6, UR5, PT ;  /* 0x0000000506007c0c */ /* 0x001fe2000bf22070 */
[----:B------:R-:W-:-:S12]  /*0260*/  VIADD R4, R4, 0x4 ;  /* 0x0000000404047836 */ /* 0x000fd80000000000 */
[----:B-1----:R2:W-:Y:S04]  /*0270*/  @P1 REDG.E.ADD.STRONG.GPU desc[UR36][R2.64], R5 ;  /* 0x000000050200198e */ /* 0x0025e8000c12e124 */
[----:B------:R2:W-:Y:S04]  /*0280*/  @P1 REDG.E.ADD.STRONG.GPU desc[UR36][R2.64], R5 ;  /* 0x000000050200198e */ /* 0x0005e8000c12e124 */
[----:B------:R2:W-:Y:S04]  /*0290*/  @P1 REDG.E.ADD.STRONG.GPU desc[UR36][R2.64], R5 ;  /* 0x000000050200198e */ /* 0x0005e8000c12e124 */
[----:B------:R2:W-:Y:S01]  /*02a0*/  @P1 REDG.E.ADD.STRONG.GPU desc[UR36][R2.64], R5 ;  /* 0x000000050200198e */ /* 0x0005e2000c12e124 */
[----:B------:R-:W-:-:S13]  /*02b0*/  ISETP.NE.AND P1, PT, R4, RZ, PT ;  /* 0x000000ff0400720c */ /* 0x000fda0003f25270 */
[----:B--2---:R-:W-:Y:S05]  /*02c0*/  @P1 BRA `(.L_x_2) ;  /* 0xfffffffc00d41947 */ /* 0x004fea000383ffff */
[----:B------:R-:W-:Y:S05]  /*02d0*/  BSYNC.RECONVERGENT B0 ;  /* 0x0000000000007941 */ /* 0x000fea0003800200 */
.L_x_1:
[----:B------:R-:W-:Y:S05]  /*02e0*/  @!P0 EXIT ;  /* 0x000000000000894d */ /* 0x000fea0003800000 */
[----:B------:R-:W0:Y:S01]  /*02f0*/  S2R R4, SR_LANEID ;  /* 0x0000000000047919 */ /* 0x000e220000000000 */
[----:B------:R-:W1:Y:S01]  /*0300*/  LDC.64 R2, c[0x0][0x3a8] ;  /* 0x0000ea00ff027b82 */ /* 0x000e620000000a00 */
[----:B------:R-:W-:-:S07]  /*0310*/  IMAD.MOV R0, RZ, RZ, -R0 ;  /* 0x000000ffff007224 */ /* 0x000fce00078e0a00 */
.L_x_3:
[----:B------:R-:W-:Y:S02]  /*0320*/  VOTEU.ANY UR4, UPT, PT ;  /* 0x0000000000047886 */ /* 0x000fe400038e0100 */
[----:B------:R-:W-:Y:S02]  /*0330*/  UFLO.U32 UR5, UR4 ;  /* 0x00000004000572bd */ /* 0x000fe400080e0000 */
[----:B------:R-:W1:Y:S04]  /*0340*/  POPC R5, UR4 ;  /* 0x0000000400057d09 */ /* 0x000e680008000000 */
[----:B0-----:R-:W-:Y:S01]  /*0350*/  ISETP.EQ.U32.AND P0, PT, R4, UR5, PT ;  /* 0x0000000504007c0c */ /* 0x001fe2000bf02070 */
[----:B------:R-:W-:-:S12]  /*0360*/  VIADD R0, R0, 0x1 ;  /* 0x0000000100007836 */ /* 0x000fd80000000000 */
[----:B-1----:R2:W-:Y:S01]  /*0370*/  @P0 REDG.E.ADD.STRONG.GPU desc[UR36][R2.64], R5 ;  /* 0x000000050200098e */ /* 0x0025e2000c12e124 */
[----:B------:R-:W-:-:S13]  /*0380*/  ISETP.NE.AND P0, PT, R0, RZ, PT ;  /* 0x000000ff0000720c */ /* 0x000fda0003f05270 */
[----:B--2---:R-:W-:Y:S05]  /*0390*/  @P0 BRA `(.L_x_3) ;  /* 0xfffffffc00e00947 */ /* 0x004fea000383ffff */
[----:B------:R-:W-:Y:S05]  /*03a0*/  EXIT ;  /* 0x000000000000794d */ /* 0x000fea0003800000 */
.L_x_4:
[----:B------:R-:W-:-:S00]  /*03b0*/  BRA `(.L_x_4) ;  /* 0xfffffffc00fc7947 */ /* 0x000fc0000383ffff */
[----:B------:R-:W-:-:S00]  /*03c0*/  NOP ;  /* 0x0000000000007918 */ /* 0x000fc00000000000 */
        /* <DEDUP_REMOVED lines=11> */
.L_x_5:


//--------------------- .nv.global.init           --------------------------
	.section	.nv.global.init,"aw",@progbits
.nv.global.init:
	.type		$str,@object
	.size		$str,(.L_0 - $str)
$str:
        /*0000*/ 	.byte	0x49, 0x44, 0x3a, 0x20, 0x20, 0x20, 0x25, 0x64, 0x20, 0x0a, 0x00
.L_0:


//--------------------- .nv.shared.reserved.0     --------------------------
	.section	.nv.shared.reserved.0,"aw",@nobits
	.weak		__nv_reservedSMEM_offset_0_alias
	.size		__nv_reservedSMEM_offset_0_alias, 0, 64
	.other		__nv_reservedSMEM_offset_0_alias,@"STO_CUDA_RESERVED_SHARED STV_DEFAULT"
__nv_reservedSMEM_offset_0_alias:
	.zero		0
	.zero		64


//--------------------- .nv.constant0._Z6vecAddPfS_S_S_PiS0_S0_i --------------------------
	.section	.nv.constant0._Z6vecAddPfS_S_S_PiS0_S0_i,"a",@progbits
	.sectionflags	@""
	.align	4
.nv.constant0._Z6vecAddPfS_S_S_PiS0_S0_i:
	.zero		956


//--------------------- SYMBOLS --------------------------

	.type		.nv.reservedSmem.offset0,@object
	.size		.nv.reservedSmem.offset0,0x4
	.type		vprintf,@function
